//
// Generated by NVIDIA NVVM Compiler
//
// Compiler Build ID: CL-36424714
// Cuda compilation tools, release 13.0, V13.0.88
// Based on NVVM 20.0.0
//

.version 9.0
.target sm_100
.address_size 64

	// .globl	kernel
// _ZZ6kernelE6buffer has been demoted

.visible .entry kernel()
{
	.reg .b32 	%r<1011>;
	// demoted variable
	.shared .align 4 .b8 _ZZ6kernelE6buffer[1024];
	mov.b32 	%r1000, 2000000;
	// begin inline asm
	nanosleep.u32 %r1000;
	// end inline asm
	// begin inline asm
	nanosleep.u32 %r1000;
	// end inline asm
	// begin inline asm
	nanosleep.u32 %r1000;
	// end inline asm
	// begin inline asm
	nanosleep.u32 %r1000;
	// end inline asm
	// begin inline asm
	nanosleep.u32 %r1000;
	// end inline asm
	// begin inline asm
	nanosleep.u32 %r1000;
	// end inline asm
	// begin inline asm
	nanosleep.u32 %r1000;
	// end inline asm
	// begin inline asm
	nanosleep.u32 %r1000;
	// end inline asm
	// begin inline asm
	nanosleep.u32 %r1000;
	// end inline asm
	// begin inline asm
	nanosleep.u32 %r1000;
	// end inline asm
	// begin inline asm
	nanosleep.u32 %r1000;
	// end inline asm
	// begin inline asm
	nanosleep.u32 %r1000;
	// end inline asm
	// begin inline asm
	nanosleep.u32 %r1000;
	// end inline asm
	// begin inline asm
	nanosleep.u32 %r1000;
	// end inline asm
	// begin inline asm
	nanosleep.u32 %r1000;
	// end inline asm
	// begin inline asm
	nanosleep.u32 %r1000;
	// end inline asm
	// begin inline asm
	nanosleep.u32 %r1000;
	// end inline asm
	// begin inline asm
	nanosleep.u32 %r1000;
	// end inline asm
	// begin inline asm
	nanosleep.u32 %r1000;
	// end inline asm
	// begin inline asm
	nanosleep.u32 %r1000;
	// end inline asm
	// begin inline asm
	nanosleep.u32 %r1000;
	// end inline asm
	// begin inline asm
	nanosleep.u32 %r1000;
	// end inline asm
	// begin inline asm
	nanosleep.u32 %r1000;
	// end inline asm
	// begin inline asm
	nanosleep.u32 %r1000;
	// end inline asm
	// begin inline asm
	nanosleep.u32 %r1000;
	// end inline asm
	// begin inline asm
	nanosleep.u32 %r1000;
	// end inline asm
	// begin inline asm
	nanosleep.u32 %r1000;
	// end inline asm
	// begin inline asm
	nanosleep.u32 %r1000;
	// end inline asm
	// begin inline asm
	nanosleep.u32 %r1000;
	// end inline asm
	// begin inline asm
	nanosleep.u32 %r1000;
	// end inline asm
	// begin inline asm
	nanosleep.u32 %r1000;
	// end inline asm
	// begin inline asm
	nanosleep.u32 %r1000;
	// end inline asm
	// begin inline asm
	nanosleep.u32 %r1000;
	// end inline asm
	// begin inline asm
	nanosleep.u32 %r1000;
	// end inline asm
	// begin inline asm
	nanosleep.u32 %r1000;
	// end inline asm
	// begin inline asm
	nanosleep.u32 %r1000;
	// end inline asm
	// begin inline asm
	nanosleep.u32 %r1000;
	// end inline asm
	// begin inline asm
	nanosleep.u32 %r1000;
	// end inline asm
	// begin inline asm
	nanosleep.u32 %r1000;
	// end inline asm
	// begin inline asm
	nanosleep.u32 %r1000;
	// end inline asm
	// begin inline asm
	nanosleep.u32 %r1000;
	// end inline asm
	// begin inline asm
	nanosleep.u32 %r1000;
	// end inline asm
	// begin inline asm
	nanosleep.u32 %r1000;
	// end inline asm
	// begin inline asm
	nanosleep.u32 %r1000;
	// end inline asm
	// begin inline asm
	nanosleep.u32 %r1000;
	// end inline asm
	// begin inline asm
	nanosleep.u32 %r1000;
	// end inline asm
	// begin inline asm
	nanosleep.u32 %r1000;
	// end inline asm
	// begin inline asm
	nanosleep.u32 %r1000;
	// end inline asm
	// begin inline asm
	nanosleep.u32 %r1000;
	// end inline asm
	// begin inline asm
	nanosleep.u32 %r1000;
	// end inline asm
	// begin inline asm
	nanosleep.u32 %r1000;
	// end inline asm
	// begin inline asm
	nanosleep.u32 %r1000;
	// end inline asm
	// begin inline asm
	nanosleep.u32 %r1000;
	// end inline asm
	// begin inline asm
	nanosleep.u32 %r1000;
	// end inline asm
	// begin inline asm
	nanosleep.u32 %r1000;
	// end inline asm
	// begin inline asm
	nanosleep.u32 %r1000;
	// end inline asm
	// begin inline asm
	nanosleep.u32 %r1000;
	// end inline asm
	// begin inline asm
	nanosleep.u32 %r1000;
	// end inline asm
	// begin inline asm
	nanosleep.u32 %r1000;
	// end inline asm
	// begin inline asm
	nanosleep.u32 %r1000;
	// end inline asm
	// begin inline asm
	nanosleep.u32 %r1000;
	// end inline asm
	// begin inline asm
	nanosleep.u32 %r1000;
	// end inline asm
	// begin inline asm
	nanosleep.u32 %r1000;
	// end inline asm
	// begin inline asm
	nanosleep.u32 %r1000;
	// end inline asm
	// begin inline asm
	nanosleep.u32 %r1000;
	// end inline asm
	// begin inline asm
	nanosleep.u32 %r1000;
	// end inline asm
	// begin inline asm
	nanosleep.u32 %r1000;
	// end inline asm
	// begin inline asm
	nanosleep.u32 %r1000;
	// end inline asm
	// begin inline asm
	nanosleep.u32 %r1000;
	// end inline asm
	// begin inline asm
	nanosleep.u32 %r1000;
	// end inline asm
	// begin inline asm
	nanosleep.u32 %r1000;
	// end inline asm
	// begin inline asm
	nanosleep.u32 %r1000;
	// end inline asm
	// begin inline asm
	nanosleep.u32 %r1000;
	// end inline asm
	// begin inline asm
	nanosleep.u32 %r1000;
	// end inline asm
	// begin inline asm
	nanosleep.u32 %r1000;
	// end inline asm
	// begin inline asm
	nanosleep.u32 %r1000;
	// end inline asm
	// begin inline asm
	nanosleep.u32 %r1000;
	// end inline asm
	// begin inline asm
	nanosleep.u32 %r1000;
	// end inline asm
	// begin inline asm
	nanosleep.u32 %r1000;
	// end inline asm
	// begin inline asm
	nanosleep.u32 %r1000;
	// end inline asm
	// begin inline asm
	nanosleep.u32 %r1000;
	// end inline asm
	// begin inline asm
	nanosleep.u32 %r1000;
	// end inline asm
	// begin inline asm
	nanosleep.u32 %r1000;
	// end inline asm
	// begin inline asm
	nanosleep.u32 %r1000;
	// end inline asm
	// begin inline asm
	nanosleep.u32 %r1000;
	// end inline asm
	// begin inline asm
	nanosleep.u32 %r1000;
	// end inline asm
	// begin inline asm
	nanosleep.u32 %r1000;
	// end inline asm
	// begin inline asm
	nanosleep.u32 %r1000;
	// end inline asm
	// begin inline asm
	nanosleep.u32 %r1000;
	// end inline asm
	// begin inline asm
	nanosleep.u32 %r1000;
	// end inline asm
	// begin inline asm
	nanosleep.u32 %r1000;
	// end inline asm
	// begin inline asm
	nanosleep.u32 %r1000;
	// end inline asm
	// begin inline asm
	nanosleep.u32 %r1000;
	// end inline asm
	// begin inline asm
	nanosleep.u32 %r1000;
	// end inline asm
	// begin inline asm
	nanosleep.u32 %r1000;
	// end inline asm
	// begin inline asm
	nanosleep.u32 %r1000;
	// end inline asm
	// begin inline asm
	nanosleep.u32 %r1000;
	// end inline asm
	// begin inline asm
	nanosleep.u32 %r1000;
	// end inline asm
	// begin inline asm
	nanosleep.u32 %r1000;
	// end inline asm
	// begin inline asm
	nanosleep.u32 %r1000;
	// end inline asm
	// begin inline asm
	nanosleep.u32 %r1000;
	// end inline asm
	// begin inline asm
	nanosleep.u32 %r1000;
	// end inline asm
	// begin inline asm
	nanosleep.u32 %r1000;
	// end inline asm
	// begin inline asm
	nanosleep.u32 %r1000;
	// end inline asm
	// begin inline asm
	nanosleep.u32 %r1000;
	// end inline asm
	// begin inline asm
	nanosleep.u32 %r1000;
	// end inline asm
	// begin inline asm
	nanosleep.u32 %r1000;
	// end inline asm
	// begin inline asm
	nanosleep.u32 %r1000;
	// end inline asm
	// begin inline asm
	nanosleep.u32 %r1000;
	// end inline asm
	// begin inline asm
	nanosleep.u32 %r1000;
	// end inline asm
	// begin inline asm
	nanosleep.u32 %r1000;
	// end inline asm
	// begin inline asm
	nanosleep.u32 %r1000;
	// end inline asm
	// begin inline asm
	nanosleep.u32 %r1000;
	// end inline asm
	// begin inline asm
	nanosleep.u32 %r1000;
	// end inline asm
	// begin inline asm
	nanosleep.u32 %r1000;
	// end inline asm
	// begin inline asm
	nanosleep.u32 %r1000;
	// end inline asm
	// begin inline asm
	nanosleep.u32 %r1000;
	// end inline asm
	// begin inline asm
	nanosleep.u32 %r1000;
	// end inline asm
	// begin inline asm
	nanosleep.u32 %r1000;
	// end inline asm
	// begin inline asm
	nanosleep.u32 %r1000;
	// end inline asm
	// begin inline asm
	nanosleep.u32 %r1000;
	// end inline asm
	// begin inline asm
	nanosleep.u32 %r1000;
	// end inline asm
	// begin inline asm
	nanosleep.u32 %r1000;
	// end inline asm
	// begin inline asm
	nanosleep.u32 %r1000;
	// end inline asm
	// begin inline asm
	nanosleep.u32 %r1000;
	// end inline asm
	// begin inline asm
	nanosleep.u32 %r1000;
	// end inline asm
	// begin inline asm
	nanosleep.u32 %r1000;
	// end inline asm
	// begin inline asm
	nanosleep.u32 %r1000;
	// end inline asm
	// begin inline asm
	nanosleep.u32 %r1000;
	// end inline asm
	// begin inline asm
	nanosleep.u32 %r1000;
	// end inline asm
	// begin inline asm
	nanosleep.u32 %r1000;
	// end inline asm
	// begin inline asm
	nanosleep.u32 %r1000;
	// end inline asm
	// begin inline asm
	nanosleep.u32 %r1000;
	// end inline asm
	// begin inline asm
	nanosleep.u32 %r1000;
	// end inline asm
	// begin inline asm
	nanosleep.u32 %r1000;
	// end inline asm
	// begin inline asm
	nanosleep.u32 %r1000;
	// end inline asm
	// begin inline asm
	nanosleep.u32 %r1000;
	// end inline asm
	// begin inline asm
	nanosleep.u32 %r1000;
	// end inline asm
	// begin inline asm
	nanosleep.u32 %r1000;
	// end inline asm
	// begin inline asm
	nanosleep.u32 %r1000;
	// end inline asm
	// begin inline asm
	nanosleep.u32 %r1000;
	// end inline asm
	// begin inline asm
	nanosleep.u32 %r1000;
	// end inline asm
	// begin inline asm
	nanosleep.u32 %r1000;
	// end inline asm
	// begin inline asm
	nanosleep.u32 %r1000;
	// end inline asm
	// begin inline asm
	nanosleep.u32 %r1000;
	// end inline asm
	// begin inline asm
	nanosleep.u32 %r1000;
	// end inline asm
	// begin inline asm
	nanosleep.u32 %r1000;
	// end inline asm
	// begin inline asm
	nanosleep.u32 %r1000;
	// end inline asm
	// begin inline asm
	nanosleep.u32 %r1000;
	// end inline asm
	// begin inline asm
	nanosleep.u32 %r1000;
	// end inline asm
	// begin inline asm
	nanosleep.u32 %r1000;
	// end inline asm
	// begin inline asm
	nanosleep.u32 %r1000;
	// end inline asm
	// begin inline asm
	nanosleep.u32 %r1000;
	// end inline asm
	// begin inline asm
	nanosleep.u32 %r1000;
	// end inline asm
	// begin inline asm
	nanosleep.u32 %r1000;
	// end inline asm
	// begin inline asm
	nanosleep.u32 %r1000;
	// end inline asm
	// begin inline asm
	nanosleep.u32 %r1000;
	// end inline asm
	// begin inline asm
	nanosleep.u32 %r1000;
	// end inline asm
	// begin inline asm
	nanosleep.u32 %r1000;
	// end inline asm
	// begin inline asm
	nanosleep.u32 %r1000;
	// end inline asm
	// begin inline asm
	nanosleep.u32 %r1000;
	// end inline asm
	// begin inline asm
	nanosleep.u32 %r1000;
	// end inline asm
	// begin inline asm
	nanosleep.u32 %r1000;
	// end inline asm
	// begin inline asm
	nanosleep.u32 %r1000;
	// end inline asm
	// begin inline asm
	nanosleep.u32 %r1000;
	// end inline asm
	// begin inline asm
	nanosleep.u32 %r1000;
	// end inline asm
	// begin inline asm
	nanosleep.u32 %r1000;
	// end inline asm
	// begin inline asm
	nanosleep.u32 %r1000;
	// end inline asm
	// begin inline asm
	nanosleep.u32 %r1000;
	// end inline asm
	// begin inline asm
	nanosleep.u32 %r1000;
	// end inline asm
	// begin inline asm
	nanosleep.u32 %r1000;
	// end inline asm
	// begin inline asm
	nanosleep.u32 %r1000;
	// end inline asm
	// begin inline asm
	nanosleep.u32 %r1000;
	// end inline asm
	// begin inline asm
	nanosleep.u32 %r1000;
	// end inline asm
	// begin inline asm
	nanosleep.u32 %r1000;
	// end inline asm
	// begin inline asm
	nanosleep.u32 %r1000;
	// end inline asm
	// begin inline asm
	nanosleep.u32 %r1000;
	// end inline asm
	// begin inline asm
	nanosleep.u32 %r1000;
	// end inline asm
	// begin inline asm
	nanosleep.u32 %r1000;
	// end inline asm
	// begin inline asm
	nanosleep.u32 %r1000;
	// end inline asm
	// begin inline asm
	nanosleep.u32 %r1000;
	// end inline asm
	// begin inline asm
	nanosleep.u32 %r1000;
	// end inline asm
	// begin inline asm
	nanosleep.u32 %r1000;
	// end inline asm
	// begin inline asm
	nanosleep.u32 %r1000;
	// end inline asm
	// begin inline asm
	nanosleep.u32 %r1000;
	// end inline asm
	// begin inline asm
	nanosleep.u32 %r1000;
	// end inline asm
	// begin inline asm
	nanosleep.u32 %r1000;
	// end inline asm
	// begin inline asm
	nanosleep.u32 %r1000;
	// end inline asm
	// begin inline asm
	nanosleep.u32 %r1000;
	// end inline asm
	// begin inline asm
	nanosleep.u32 %r1000;
	// end inline asm
	// begin inline asm
	nanosleep.u32 %r1000;
	// end inline asm
	// begin inline asm
	nanosleep.u32 %r1000;
	// end inline asm
	// begin inline asm
	nanosleep.u32 %r1000;
	// end inline asm
	// begin inline asm
	nanosleep.u32 %r1000;
	// end inline asm
	// begin inline asm
	nanosleep.u32 %r1000;
	// end inline asm
	// begin inline asm
	nanosleep.u32 %r1000;
	// end inline asm
	// begin inline asm
	nanosleep.u32 %r1000;
	// end inline asm
	// begin inline asm
	nanosleep.u32 %r1000;
	// end inline asm
	// begin inline asm
	nanosleep.u32 %r1000;
	// end inline asm
	// begin inline asm
	nanosleep.u32 %r1000;
	// end inline asm
	// begin inline asm
	nanosleep.u32 %r1000;
	// end inline asm
	// begin inline asm
	nanosleep.u32 %r1000;
	// end inline asm
	// begin inline asm
	nanosleep.u32 %r1000;
	// end inline asm
	// begin inline asm
	nanosleep.u32 %r1000;
	// end inline asm
	// begin inline asm
	nanosleep.u32 %r1000;
	// end inline asm
	// begin inline asm
	nanosleep.u32 %r1000;
	// end inline asm
	// begin inline asm
	nanosleep.u32 %r1000;
	// end inline asm
	// begin inline asm
	nanosleep.u32 %r1000;
	// end inline asm
	// begin inline asm
	nanosleep.u32 %r1000;
	// end inline asm
	// begin inline asm
	nanosleep.u32 %r1000;
	// end inline asm
	// begin inline asm
	nanosleep.u32 %r1000;
	// end inline asm
	// begin inline asm
	nanosleep.u32 %r1000;
	// end inline asm
	// begin inline asm
	nanosleep.u32 %r1000;
	// end inline asm
	// begin inline asm
	nanosleep.u32 %r1000;
	// end inline asm
	// begin inline asm
	nanosleep.u32 %r1000;
	// end inline asm
	// begin inline asm
	nanosleep.u32 %r1000;
	// end inline asm
	// begin inline asm
	nanosleep.u32 %r1000;
	// end inline asm
	// begin inline asm
	nanosleep.u32 %r1000;
	// end inline asm
	// begin inline asm
	nanosleep.u32 %r1000;
	// end inline asm
	// begin inline asm
	nanosleep.u32 %r1000;
	// end inline asm
	// begin inline asm
	nanosleep.u32 %r1000;
	// end inline asm
	// begin inline asm
	nanosleep.u32 %r1000;
	// end inline asm
	// begin inline asm
	nanosleep.u32 %r1000;
	// end inline asm
	// begin inline asm
	nanosleep.u32 %r1000;
	// end inline asm
	// begin inline asm
	nanosleep.u32 %r1000;
	// end inline asm
	// begin inline asm
	nanosleep.u32 %r1000;
	// end inline asm
	// begin inline asm
	nanosleep.u32 %r1000;
	// end inline asm
	// begin inline asm
	nanosleep.u32 %r1000;
	// end inline asm
	// begin inline asm
	nanosleep.u32 %r1000;
	// end inline asm
	// begin inline asm
	nanosleep.u32 %r1000;
	// end inline asm
	// begin inline asm
	nanosleep.u32 %r1000;
	// end inline asm
	// begin inline asm
	nanosleep.u32 %r1000;
	// end inline asm
	// begin inline asm
	nanosleep.u32 %r1000;
	// end inline asm
	// begin inline asm
	nanosleep.u32 %r1000;
	// end inline asm
	// begin inline asm
	nanosleep.u32 %r1000;
	// end inline asm
	// begin inline asm
	nanosleep.u32 %r1000;
	// end inline asm
	// begin inline asm
	nanosleep.u32 %r1000;
	// end inline asm
	// begin inline asm
	nanosleep.u32 %r1000;
	// end inline asm
	// begin inline asm
	nanosleep.u32 %r1000;
	// end inline asm
	// begin inline asm
	nanosleep.u32 %r1000;
	// end inline asm
	// begin inline asm
	nanosleep.u32 %r1000;
	// end inline asm
	// begin inline asm
	nanosleep.u32 %r1000;
	// end inline asm
	// begin inline asm
	nanosleep.u32 %r1000;
	// end inline asm
	// begin inline asm
	nanosleep.u32 %r1000;
	// end inline asm
	// begin inline asm
	nanosleep.u32 %r1000;
	// end inline asm
	// begin inline asm
	nanosleep.u32 %r1000;
	// end inline asm
	// begin inline asm
	nanosleep.u32 %r1000;
	// end inline asm
	// begin inline asm
	nanosleep.u32 %r1000;
	// end inline asm
	// begin inline asm
	nanosleep.u32 %r1000;
	// end inline asm
	// begin inline asm
	nanosleep.u32 %r1000;
	// end inline asm
	// begin inline asm
	nanosleep.u32 %r1000;
	// end inline asm
	// begin inline asm
	nanosleep.u32 %r1000;
	// end inline asm
	// begin inline asm
	nanosleep.u32 %r1000;
	// end inline asm
	// begin inline asm
	nanosleep.u32 %r1000;
	// end inline asm
	// begin inline asm
	nanosleep.u32 %r1000;
	// end inline asm
	// begin inline asm
	nanosleep.u32 %r1000;
	// end inline asm
	// begin inline asm
	nanosleep.u32 %r1000;
	// end inline asm
	// begin inline asm
	nanosleep.u32 %r1000;
	// end inline asm
	// begin inline asm
	nanosleep.u32 %r1000;
	// end inline asm
	// begin inline asm
	nanosleep.u32 %r1000;
	// end inline asm
	// begin inline asm
	nanosleep.u32 %r1000;
	// end inline asm
	// begin inline asm
	nanosleep.u32 %r1000;
	// end inline asm
	// begin inline asm
	nanosleep.u32 %r1000;
	// end inline asm
	// begin inline asm
	nanosleep.u32 %r1000;
	// end inline asm
	// begin inline asm
	nanosleep.u32 %r1000;
	// end inline asm
	// begin inline asm
	nanosleep.u32 %r1000;
	// end inline asm
	// begin inline asm
	nanosleep.u32 %r1000;
	// end inline asm
	// begin inline asm
	nanosleep.u32 %r1000;
	// end inline asm
	// begin inline asm
	nanosleep.u32 %r1000;
	// end inline asm
	// begin inline asm
	nanosleep.u32 %r1000;
	// end inline asm
	// begin inline asm
	nanosleep.u32 %r1000;
	// end inline asm
	// begin inline asm
	nanosleep.u32 %r1000;
	// end inline asm
	// begin inline asm
	nanosleep.u32 %r1000;
	// end inline asm
	// begin inline asm
	nanosleep.u32 %r1000;
	// end inline asm
	// begin inline asm
	nanosleep.u32 %r1000;
	// end inline asm
	// begin inline asm
	nanosleep.u32 %r1000;
	// end inline asm
	// begin inline asm
	nanosleep.u32 %r1000;
	// end inline asm
	// begin inline asm
	nanosleep.u32 %r1000;
	// end inline asm
	// begin inline asm
	nanosleep.u32 %r1000;
	// end inline asm
	// begin inline asm
	nanosleep.u32 %r1000;
	// end inline asm
	// begin inline asm
	nanosleep.u32 %r1000;
	// end inline asm
	// begin inline asm
	nanosleep.u32 %r1000;
	// end inline asm
	// begin inline asm
	nanosleep.u32 %r1000;
	// end inline asm
	// begin inline asm
	nanosleep.u32 %r1000;
	// end inline asm
	// begin inline asm
	nanosleep.u32 %r1000;
	// end inline asm
	// begin inline asm
	nanosleep.u32 %r1000;
	// end inline asm
	// begin inline asm
	nanosleep.u32 %r1000;
	// end inline asm
	// begin inline asm
	nanosleep.u32 %r1000;
	// end inline asm
	// begin inline asm
	nanosleep.u32 %r1000;
	// end inline asm
	// begin inline asm
	nanosleep.u32 %r1000;
	// end inline asm
	// begin inline asm
	nanosleep.u32 %r1000;
	// end inline asm
	// begin inline asm
	nanosleep.u32 %r1000;
	// end inline asm
	// begin inline asm
	nanosleep.u32 %r1000;
	// end inline asm
	// begin inline asm
	nanosleep.u32 %r1000;
	// end inline asm
	// begin inline asm
	nanosleep.u32 %r1000;
	// end inline asm
	// begin inline asm
	nanosleep.u32 %r1000;
	// end inline asm
	// begin inline asm
	nanosleep.u32 %r1000;
	// end inline asm
	// begin inline asm
	nanosleep.u32 %r1000;
	// end inline asm
	// begin inline asm
	nanosleep.u32 %r1000;
	// end inline asm
	// begin inline asm
	nanosleep.u32 %r1000;
	// end inline asm
	// begin inline asm
	nanosleep.u32 %r1000;
	// end inline asm
	// begin inline asm
	nanosleep.u32 %r1000;
	// end inline asm
	// begin inline asm
	nanosleep.u32 %r1000;
	// end inline asm
	// begin inline asm
	nanosleep.u32 %r1000;
	// end inline asm
	// begin inline asm
	nanosleep.u32 %r1000;
	// end inline asm
	// begin inline asm
	nanosleep.u32 %r1000;
	// end inline asm
	// begin inline asm
	nanosleep.u32 %r1000;
	// end inline asm
	// begin inline asm
	nanosleep.u32 %r1000;
	// end inline asm
	// begin inline asm
	nanosleep.u32 %r1000;
	// end inline asm
	// begin inline asm
	nanosleep.u32 %r1000;
	// end inline asm
	// begin inline asm
	nanosleep.u32 %r1000;
	// end inline asm
	// begin inline asm
	nanosleep.u32 %r1000;
	// end inline asm
	// begin inline asm
	nanosleep.u32 %r1000;
	// end inline asm
	// begin inline asm
	nanosleep.u32 %r1000;
	// end inline asm
	// begin inline asm
	nanosleep.u32 %r1000;
	// end inline asm
	// begin inline asm
	nanosleep.u32 %r1000;
	// end inline asm
	// begin inline asm
	nanosleep.u32 %r1000;
	// end inline asm
	// begin inline asm
	nanosleep.u32 %r1000;
	// end inline asm
	// begin inline asm
	nanosleep.u32 %r1000;
	// end inline asm
	// begin inline asm
	nanosleep.u32 %r1000;
	// end inline asm
	// begin inline asm
	nanosleep.u32 %r1000;
	// end inline asm
	// begin inline asm
	nanosleep.u32 %r1000;
	// end inline asm
	// begin inline asm
	nanosleep.u32 %r1000;
	// end inline asm
	// begin inline asm
	nanosleep.u32 %r1000;
	// end inline asm
	// begin inline asm
	nanosleep.u32 %r1000;
	// end inline asm
	// begin inline asm
	nanosleep.u32 %r1000;
	// end inline asm
	// begin inline asm
	nanosleep.u32 %r1000;
	// end inline asm
	// begin inline asm
	nanosleep.u32 %r1000;
	// end inline asm
	// begin inline asm
	nanosleep.u32 %r1000;
	// end inline asm
	// begin inline asm
	nanosleep.u32 %r1000;
	// end inline asm
	// begin inline asm
	nanosleep.u32 %r1000;
	// end inline asm
	// begin inline asm
	nanosleep.u32 %r1000;
	// end inline asm
	// begin inline asm
	nanosleep.u32 %r1000;
	// end inline asm
	// begin inline asm
	nanosleep.u32 %r1000;
	// end inline asm
	// begin inline asm
	nanosleep.u32 %r1000;
	// end inline asm
	// begin inline asm
	nanosleep.u32 %r1000;
	// end inline asm
	// begin inline asm
	nanosleep.u32 %r1000;
	// end inline asm
	// begin inline asm
	nanosleep.u32 %r1000;
	// end inline asm
	// begin inline asm
	nanosleep.u32 %r1000;
	// end inline asm
	// begin inline asm
	nanosleep.u32 %r1000;
	// end inline asm
	// begin inline asm
	nanosleep.u32 %r1000;
	// end inline asm
	// begin inline asm
	nanosleep.u32 %r1000;
	// end inline asm
	// begin inline asm
	nanosleep.u32 %r1000;
	// end inline asm
	// begin inline asm
	nanosleep.u32 %r1000;
	// end inline asm
	// begin inline asm
	nanosleep.u32 %r1000;
	// end inline asm
	// begin inline asm
	nanosleep.u32 %r1000;
	// end inline asm
	// begin inline asm
	nanosleep.u32 %r1000;
	// end inline asm
	// begin inline asm
	nanosleep.u32 %r1000;
	// end inline asm
	// begin inline asm
	nanosleep.u32 %r1000;
	// end inline asm
	// begin inline asm
	nanosleep.u32 %r1000;
	// end inline asm
	// begin inline asm
	nanosleep.u32 %r1000;
	// end inline asm
	// begin inline asm
	nanosleep.u32 %r1000;
	// end inline asm
	// begin inline asm
	nanosleep.u32 %r1000;
	// end inline asm
	// begin inline asm
	nanosleep.u32 %r1000;
	// end inline asm
	// begin inline asm
	nanosleep.u32 %r1000;
	// end inline asm
	// begin inline asm
	nanosleep.u32 %r1000;
	// end inline asm
	// begin inline asm
	nanosleep.u32 %r1000;
	// end inline asm
	// begin inline asm
	nanosleep.u32 %r1000;
	// end inline asm
	// begin inline asm
	nanosleep.u32 %r1000;
	// end inline asm
	// begin inline asm
	nanosleep.u32 %r1000;
	// end inline asm
	// begin inline asm
	nanosleep.u32 %r1000;
	// end inline asm
	// begin inline asm
	nanosleep.u32 %r1000;
	// end inline asm
	// begin inline asm
	nanosleep.u32 %r1000;
	// end inline asm
	// begin inline asm
	nanosleep.u32 %r1000;
	// end inline asm
	// begin inline asm
	nanosleep.u32 %r1000;
	// end inline asm
	// begin inline asm
	nanosleep.u32 %r1000;
	// end inline asm
	// begin inline asm
	nanosleep.u32 %r1000;
	// end inline asm
	// begin inline asm
	nanosleep.u32 %r1000;
	// end inline asm
	// begin inline asm
	nanosleep.u32 %r1000;
	// end inline asm
	// begin inline asm
	nanosleep.u32 %r1000;
	// end inline asm
	// begin inline asm
	nanosleep.u32 %r1000;
	// end inline asm
	// begin inline asm
	nanosleep.u32 %r1000;
	// end inline asm
	// begin inline asm
	nanosleep.u32 %r1000;
	// end inline asm
	// begin inline asm
	nanosleep.u32 %r1000;
	// end inline asm
	// begin inline asm
	nanosleep.u32 %r1000;
	// end inline asm
	// begin inline asm
	nanosleep.u32 %r1000;
	// end inline asm
	// begin inline asm
	nanosleep.u32 %r1000;
	// end inline asm
	// begin inline asm
	nanosleep.u32 %r1000;
	// end inline asm
	// begin inline asm
	nanosleep.u32 %r1000;
	// end inline asm
	// begin inline asm
	nanosleep.u32 %r1000;
	// end inline asm
	// begin inline asm
	nanosleep.u32 %r1000;
	// end inline asm
	// begin inline asm
	nanosleep.u32 %r1000;
	// end inline asm
	// begin inline asm
	nanosleep.u32 %r1000;
	// end inline asm
	// begin inline asm
	nanosleep.u32 %r1000;
	// end inline asm
	// begin inline asm
	nanosleep.u32 %r1000;
	// end inline asm
	// begin inline asm
	nanosleep.u32 %r1000;
	// end inline asm
	// begin inline asm
	nanosleep.u32 %r1000;
	// end inline asm
	// begin inline asm
	nanosleep.u32 %r1000;
	// end inline asm
	// begin inline asm
	nanosleep.u32 %r1000;
	// end inline asm
	// begin inline asm
	nanosleep.u32 %r1000;
	// end inline asm
	// begin inline asm
	nanosleep.u32 %r1000;
	// end inline asm
	// begin inline asm
	nanosleep.u32 %r1000;
	// end inline asm
	// begin inline asm
	nanosleep.u32 %r1000;
	// end inline asm
	// begin inline asm
	nanosleep.u32 %r1000;
	// end inline asm
	// begin inline asm
	nanosleep.u32 %r1000;
	// end inline asm
	// begin inline asm
	nanosleep.u32 %r1000;
	// end inline asm
	// begin inline asm
	nanosleep.u32 %r1000;
	// end inline asm
	// begin inline asm
	nanosleep.u32 %r1000;
	// end inline asm
	// begin inline asm
	nanosleep.u32 %r1000;
	// end inline asm
	// begin inline asm
	nanosleep.u32 %r1000;
	// end inline asm
	// begin inline asm
	nanosleep.u32 %r1000;
	// end inline asm
	// begin inline asm
	nanosleep.u32 %r1000;
	// end inline asm
	// begin inline asm
	nanosleep.u32 %r1000;
	// end inline asm
	// begin inline asm
	nanosleep.u32 %r1000;
	// end inline asm
	// begin inline asm
	nanosleep.u32 %r1000;
	// end inline asm
	// begin inline asm
	nanosleep.u32 %r1000;
	// end inline asm
	// begin inline asm
	nanosleep.u32 %r1000;
	// end inline asm
	// begin inline asm
	nanosleep.u32 %r1000;
	// end inline asm
	// begin inline asm
	nanosleep.u32 %r1000;
	// end inline asm
	// begin inline asm
	nanosleep.u32 %r1000;
	// end inline asm
	// begin inline asm
	nanosleep.u32 %r1000;
	// end inline asm
	// begin inline asm
	nanosleep.u32 %r1000;
	// end inline asm
	// begin inline asm
	nanosleep.u32 %r1000;
	// end inline asm
	// begin inline asm
	nanosleep.u32 %r1000;
	// end inline asm
	// begin inline asm
	nanosleep.u32 %r1000;
	// end inline asm
	// begin inline asm
	nanosleep.u32 %r1000;
	// end inline asm
	// begin inline asm
	nanosleep.u32 %r1000;
	// end inline asm
	// begin inline asm
	nanosleep.u32 %r1000;
	// end inline asm
	// begin inline asm
	nanosleep.u32 %r1000;
	// end inline asm
	// begin inline asm
	nanosleep.u32 %r1000;
	// end inline asm
	// begin inline asm
	nanosleep.u32 %r1000;
	// end inline asm
	// begin inline asm
	nanosleep.u32 %r1000;
	// end inline asm
	// begin inline asm
	nanosleep.u32 %r1000;
	// end inline asm
	// begin inline asm
	nanosleep.u32 %r1000;
	// end inline asm
	// begin inline asm
	nanosleep.u32 %r1000;
	// end inline asm
	// begin inline asm
	nanosleep.u32 %r1000;
	// end inline asm
	// begin inline asm
	nanosleep.u32 %r1000;
	// end inline asm
	// begin inline asm
	nanosleep.u32 %r1000;
	// end inline asm
	// begin inline asm
	nanosleep.u32 %r1000;
	// end inline asm
	// begin inline asm
	nanosleep.u32 %r1000;
	// end inline asm
	// begin inline asm
	nanosleep.u32 %r1000;
	// end inline asm
	// begin inline asm
	nanosleep.u32 %r1000;
	// end inline asm
	// begin inline asm
	nanosleep.u32 %r1000;
	// end inline asm
	// begin inline asm
	nanosleep.u32 %r1000;
	// end inline asm
	// begin inline asm
	nanosleep.u32 %r1000;
	// end inline asm
	// begin inline asm
	nanosleep.u32 %r1000;
	// end inline asm
	// begin inline asm
	nanosleep.u32 %r1000;
	// end inline asm
	// begin inline asm
	nanosleep.u32 %r1000;
	// end inline asm
	// begin inline asm
	nanosleep.u32 %r1000;
	// end inline asm
	// begin inline asm
	nanosleep.u32 %r1000;
	// end inline asm
	// begin inline asm
	nanosleep.u32 %r1000;
	// end inline asm
	// begin inline asm
	nanosleep.u32 %r1000;
	// end inline asm
	// begin inline asm
	nanosleep.u32 %r1000;
	// end inline asm
	// begin inline asm
	nanosleep.u32 %r1000;
	// end inline asm
	// begin inline asm
	nanosleep.u32 %r1000;
	// end inline asm
	// begin inline asm
	nanosleep.u32 %r1000;
	// end inline asm
	// begin inline asm
	nanosleep.u32 %r1000;
	// end inline asm
	// begin inline asm
	nanosleep.u32 %r1000;
	// end inline asm
	// begin inline asm
	nanosleep.u32 %r1000;
	// end inline asm
	// begin inline asm
	nanosleep.u32 %r1000;
	// end inline asm
	// begin inline asm
	nanosleep.u32 %r1000;
	// end inline asm
	// begin inline asm
	nanosleep.u32 %r1000;
	// end inline asm
	// begin inline asm
	nanosleep.u32 %r1000;
	// end inline asm
	// begin inline asm
	nanosleep.u32 %r1000;
	// end inline asm
	// begin inline asm
	nanosleep.u32 %r1000;
	// end inline asm
	// begin inline asm
	nanosleep.u32 %r1000;
	// end inline asm
	// begin inline asm
	nanosleep.u32 %r1000;
	// end inline asm
	// begin inline asm
	nanosleep.u32 %r1000;
	// end inline asm
	// begin inline asm
	nanosleep.u32 %r1000;
	// end inline asm
	// begin inline asm
	nanosleep.u32 %r1000;
	// end inline asm
	// begin inline asm
	nanosleep.u32 %r1000;
	// end inline asm
	// begin inline asm
	nanosleep.u32 %r1000;
	// end inline asm
	// begin inline asm
	nanosleep.u32 %r1000;
	// end inline asm
	// begin inline asm
	nanosleep.u32 %r1000;
	// end inline asm
	// begin inline asm
	nanosleep.u32 %r1000;
	// end inline asm
	// begin inline asm
	nanosleep.u32 %r1000;
	// end inline asm
	// begin inline asm
	nanosleep.u32 %r1000;
	// end inline asm
	// begin inline asm
	nanosleep.u32 %r1000;
	// end inline asm
	// begin inline asm
	nanosleep.u32 %r1000;
	// end inline asm
	// begin inline asm
	nanosleep.u32 %r1000;
	// end inline asm
	// begin inline asm
	nanosleep.u32 %r1000;
	// end inline asm
	// begin inline asm
	nanosleep.u32 %r1000;
	// end inline asm
	// begin inline asm
	nanosleep.u32 %r1000;
	// end inline asm
	// begin inline asm
	nanosleep.u32 %r1000;
	// end inline asm
	// begin inline asm
	nanosleep.u32 %r1000;
	// end inline asm
	// begin inline asm
	nanosleep.u32 %r1000;
	// end inline asm
	// begin inline asm
	nanosleep.u32 %r1000;
	// end inline asm
	// begin inline asm
	nanosleep.u32 %r1000;
	// end inline asm
	// begin inline asm
	nanosleep.u32 %r1000;
	// end inline asm
	// begin inline asm
	nanosleep.u32 %r1000;
	// end inline asm
	// begin inline asm
	nanosleep.u32 %r1000;
	// end inline asm
	// begin inline asm
	nanosleep.u32 %r1000;
	// end inline asm
	// begin inline asm
	nanosleep.u32 %r1000;
	// end inline asm
	// begin inline asm
	nanosleep.u32 %r1000;
	// end inline asm
	// begin inline asm
	nanosleep.u32 %r1000;
	// end inline asm
	// begin inline asm
	nanosleep.u32 %r1000;
	// end inline asm
	// begin inline asm
	nanosleep.u32 %r1000;
	// end inline asm
	// begin inline asm
	nanosleep.u32 %r1000;
	// end inline asm
	// begin inline asm
	nanosleep.u32 %r1000;
	// end inline asm
	// begin inline asm
	nanosleep.u32 %r1000;
	// end inline asm
	// begin inline asm
	nanosleep.u32 %r1000;
	// end inline asm
	// begin inline asm
	nanosleep.u32 %r1000;
	// end inline asm
	// begin inline asm
	nanosleep.u32 %r1000;
	// end inline asm
	// begin inline asm
	nanosleep.u32 %r1000;
	// end inline asm
	// begin inline asm
	nanosleep.u32 %r1000;
	// end inline asm
	// begin inline asm
	nanosleep.u32 %r1000;
	// end inline asm
	// begin inline asm
	nanosleep.u32 %r1000;
	// end inline asm
	// begin inline asm
	nanosleep.u32 %r1000;
	// end inline asm
	// begin inline asm
	nanosleep.u32 %r1000;
	// end inline asm
	// begin inline asm
	nanosleep.u32 %r1000;
	// end inline asm
	// begin inline asm
	nanosleep.u32 %r1000;
	// end inline asm
	// begin inline asm
	nanosleep.u32 %r1000;
	// end inline asm
	// begin inline asm
	nanosleep.u32 %r1000;
	// end inline asm
	// begin inline asm
	nanosleep.u32 %r1000;
	// end inline asm
	// begin inline asm
	nanosleep.u32 %r1000;
	// end inline asm
	// begin inline asm
	nanosleep.u32 %r1000;
	// end inline asm
	// begin inline asm
	nanosleep.u32 %r1000;
	// end inline asm
	// begin inline asm
	nanosleep.u32 %r1000;
	// end inline asm
	// begin inline asm
	nanosleep.u32 %r1000;
	// end inline asm
	// begin inline asm
	nanosleep.u32 %r1000;
	// end inline asm
	// begin inline asm
	nanosleep.u32 %r1000;
	// end inline asm
	// begin inline asm
	nanosleep.u32 %r1000;
	// end inline asm
	// begin inline asm
	nanosleep.u32 %r1000;
	// end inline asm
	// begin inline asm
	nanosleep.u32 %r1000;
	// end inline asm
	// begin inline asm
	nanosleep.u32 %r1000;
	// end inline asm
	// begin inline asm
	nanosleep.u32 %r1000;
	// end inline asm
	// begin inline asm
	nanosleep.u32 %r1000;
	// end inline asm
	// begin inline asm
	nanosleep.u32 %r1000;
	// end inline asm
	// begin inline asm
	nanosleep.u32 %r1000;
	// end inline asm
	// begin inline asm
	nanosleep.u32 %r1000;
	// end inline asm
	// begin inline asm
	nanosleep.u32 %r1000;
	// end inline asm
	// begin inline asm
	nanosleep.u32 %r1000;
	// end inline asm
	// begin inline asm
	nanosleep.u32 %r1000;
	// end inline asm
	// begin inline asm
	nanosleep.u32 %r1000;
	// end inline asm
	// begin inline asm
	nanosleep.u32 %r1000;
	// end inline asm
	// begin inline asm
	nanosleep.u32 %r1000;
	// end inline asm
	// begin inline asm
	nanosleep.u32 %r1000;
	// end inline asm
	// begin inline asm
	nanosleep.u32 %r1000;
	// end inline asm
	// begin inline asm
	nanosleep.u32 %r1000;
	// end inline asm
	// begin inline asm
	nanosleep.u32 %r1000;
	// end inline asm
	// begin inline asm
	nanosleep.u32 %r1000;
	// end inline asm
	// begin inline asm
	nanosleep.u32 %r1000;
	// end inline asm
	// begin inline asm
	nanosleep.u32 %r1000;
	// end inline asm
	// begin inline asm
	nanosleep.u32 %r1000;
	// end inline asm
	// begin inline asm
	nanosleep.u32 %r1000;
	// end inline asm
	// begin inline asm
	nanosleep.u32 %r1000;
	// end inline asm
	// begin inline asm
	nanosleep.u32 %r1000;
	// end inline asm
	// begin inline asm
	nanosleep.u32 %r1000;
	// end inline asm
	// begin inline asm
	nanosleep.u32 %r1000;
	// end inline asm
	// begin inline asm
	nanosleep.u32 %r1000;
	// end inline asm
	// begin inline asm
	nanosleep.u32 %r1000;
	// end inline asm
	// begin inline asm
	nanosleep.u32 %r1000;
	// end inline asm
	// begin inline asm
	nanosleep.u32 %r1000;
	// end inline asm
	// begin inline asm
	nanosleep.u32 %r1000;
	// end inline asm
	// begin inline asm
	nanosleep.u32 %r1000;
	// end inline asm
	// begin inline asm
	nanosleep.u32 %r1000;
	// end inline asm
	// begin inline asm
	nanosleep.u32 %r1000;
	// end inline asm
	// begin inline asm
	nanosleep.u32 %r1000;
	// end inline asm
	// begin inline asm
	nanosleep.u32 %r1000;
	// end inline asm
	// begin inline asm
	nanosleep.u32 %r1000;
	// end inline asm
	// begin inline asm
	nanosleep.u32 %r1000;
	// end inline asm
	// begin inline asm
	nanosleep.u32 %r1000;
	// end inline asm
	// begin inline asm
	nanosleep.u32 %r1000;
	// end inline asm
	// begin inline asm
	nanosleep.u32 %r1000;
	// end inline asm
	// begin inline asm
	nanosleep.u32 %r1000;
	// end inline asm
	// begin inline asm
	nanosleep.u32 %r1000;
	// end inline asm
	// begin inline asm
	nanosleep.u32 %r1000;
	// end inline asm
	// begin inline asm
	nanosleep.u32 %r1000;
	// end inline asm
	// begin inline asm
	nanosleep.u32 %r1000;
	// end inline asm
	// begin inline asm
	nanosleep.u32 %r1000;
	// end inline asm
	// begin inline asm
	nanosleep.u32 %r1000;
	// end inline asm
	// begin inline asm
	nanosleep.u32 %r1000;
	// end inline asm
	// begin inline asm
	nanosleep.u32 %r1000;
	// end inline asm
	// begin inline asm
	nanosleep.u32 %r1000;
	// end inline asm
	// begin inline asm
	nanosleep.u32 %r1000;
	// end inline asm
	// begin inline asm
	nanosleep.u32 %r1000;
	// end inline asm
	// begin inline asm
	nanosleep.u32 %r1000;
	// end inline asm
	// begin inline asm
	nanosleep.u32 %r1000;
	// end inline asm
	// begin inline asm
	nanosleep.u32 %r1000;
	// end inline asm
	// begin inline asm
	nanosleep.u32 %r1000;
	// end inline asm
	// begin inline asm
	nanosleep.u32 %r1000;
	// end inline asm
	// begin inline asm
	nanosleep.u32 %r1000;
	// end inline asm
	// begin inline asm
	nanosleep.u32 %r1000;
	// end inline asm
	// begin inline asm
	nanosleep.u32 %r1000;
	// end inline asm
	// begin inline asm
	nanosleep.u32 %r1000;
	// end inline asm
	// begin inline asm
	nanosleep.u32 %r1000;
	// end inline asm
	// begin inline asm
	nanosleep.u32 %r1000;
	// end inline asm
	// begin inline asm
	nanosleep.u32 %r1000;
	// end inline asm
	// begin inline asm
	nanosleep.u32 %r1000;
	// end inline asm
	// begin inline asm
	nanosleep.u32 %r1000;
	// end inline asm
	// begin inline asm
	nanosleep.u32 %r1000;
	// end inline asm
	// begin inline asm
	nanosleep.u32 %r1000;
	// end inline asm
	// begin inline asm
	nanosleep.u32 %r1000;
	// end inline asm
	// begin inline asm
	nanosleep.u32 %r1000;
	// end inline asm
	// begin inline asm
	nanosleep.u32 %r1000;
	// end inline asm
	// begin inline asm
	nanosleep.u32 %r1000;
	// end inline asm
	// begin inline asm
	nanosleep.u32 %r1000;
	// end inline asm
	// begin inline asm
	nanosleep.u32 %r1000;
	// end inline asm
	// begin inline asm
	nanosleep.u32 %r1000;
	// end inline asm
	// begin inline asm
	nanosleep.u32 %r1000;
	// end inline asm
	// begin inline asm
	nanosleep.u32 %r1000;
	// end inline asm
	// begin inline asm
	nanosleep.u32 %r1000;
	// end inline asm
	// begin inline asm
	nanosleep.u32 %r1000;
	// end inline asm
	// begin inline asm
	nanosleep.u32 %r1000;
	// end inline asm
	// begin inline asm
	nanosleep.u32 %r1000;
	// end inline asm
	// begin inline asm
	nanosleep.u32 %r1000;
	// end inline asm
	// begin inline asm
	nanosleep.u32 %r1000;
	// end inline asm
	// begin inline asm
	nanosleep.u32 %r1000;
	// end inline asm
	// begin inline asm
	nanosleep.u32 %r1000;
	// end inline asm
	// begin inline asm
	nanosleep.u32 %r1000;
	// end inline asm
	// begin inline asm
	nanosleep.u32 %r1000;
	// end inline asm
	// begin inline asm
	nanosleep.u32 %r1000;
	// end inline asm
	// begin inline asm
	nanosleep.u32 %r1000;
	// end inline asm
	// begin inline asm
	nanosleep.u32 %r1000;
	// end inline asm
	// begin inline asm
	nanosleep.u32 %r1000;
	// end inline asm
	// begin inline asm
	nanosleep.u32 %r1000;
	// end inline asm
	// begin inline asm
	nanosleep.u32 %r1000;
	// end inline asm
	// begin inline asm
	nanosleep.u32 %r1000;
	// end inline asm
	// begin inline asm
	nanosleep.u32 %r1000;
	// end inline asm
	// begin inline asm
	nanosleep.u32 %r1000;
	// end inline asm
	// begin inline asm
	nanosleep.u32 %r1000;
	// end inline asm
	// begin inline asm
	nanosleep.u32 %r1000;
	// end inline asm
	// begin inline asm
	nanosleep.u32 %r1000;
	// end inline asm
	// begin inline asm
	nanosleep.u32 %r1000;
	// end inline asm
	// begin inline asm
	nanosleep.u32 %r1000;
	// end inline asm
	// begin inline asm
	nanosleep.u32 %r1000;
	// end inline asm
	// begin inline asm
	nanosleep.u32 %r1000;
	// end inline asm
	// begin inline asm
	nanosleep.u32 %r1000;
	// end inline asm
	// begin inline asm
	nanosleep.u32 %r1000;
	// end inline asm
	// begin inline asm
	nanosleep.u32 %r1000;
	// end inline asm
	// begin inline asm
	nanosleep.u32 %r1000;
	// end inline asm
	// begin inline asm
	nanosleep.u32 %r1000;
	// end inline asm
	// begin inline asm
	nanosleep.u32 %r1000;
	// end inline asm
	// begin inline asm
	nanosleep.u32 %r1000;
	// end inline asm
	// begin inline asm
	nanosleep.u32 %r1000;
	// end inline asm
	// begin inline asm
	nanosleep.u32 %r1000;
	// end inline asm
	// begin inline asm
	nanosleep.u32 %r1000;
	// end inline asm
	// begin inline asm
	nanosleep.u32 %r1000;
	// end inline asm
	// begin inline asm
	nanosleep.u32 %r1000;
	// end inline asm
	// begin inline asm
	nanosleep.u32 %r1000;
	// end inline asm
	// begin inline asm
	nanosleep.u32 %r1000;
	// end inline asm
	// begin inline asm
	nanosleep.u32 %r1000;
	// end inline asm
	// begin inline asm
	nanosleep.u32 %r1000;
	// end inline asm
	// begin inline asm
	nanosleep.u32 %r1000;
	// end inline asm
	// begin inline asm
	nanosleep.u32 %r1000;
	// end inline asm
	// begin inline asm
	nanosleep.u32 %r1000;
	// end inline asm
	// begin inline asm
	nanosleep.u32 %r1000;
	// end inline asm
	// begin inline asm
	nanosleep.u32 %r1000;
	// end inline asm
	// begin inline asm
	nanosleep.u32 %r1000;
	// end inline asm
	// begin inline asm
	nanosleep.u32 %r1000;
	// end inline asm
	// begin inline asm
	nanosleep.u32 %r1000;
	// end inline asm
	// begin inline asm
	nanosleep.u32 %r1000;
	// end inline asm
	// begin inline asm
	nanosleep.u32 %r1000;
	// end inline asm
	// begin inline asm
	nanosleep.u32 %r1000;
	// end inline asm
	// begin inline asm
	nanosleep.u32 %r1000;
	// end inline asm
	// begin inline asm
	nanosleep.u32 %r1000;
	// end inline asm
	// begin inline asm
	nanosleep.u32 %r1000;
	// end inline asm
	// begin inline asm
	nanosleep.u32 %r1000;
	// end inline asm
	// begin inline asm
	nanosleep.u32 %r1000;
	// end inline asm
	// begin inline asm
	nanosleep.u32 %r1000;
	// end inline asm
	// begin inline asm
	nanosleep.u32 %r1000;
	// end inline asm
	// begin inline asm
	nanosleep.u32 %r1000;
	// end inline asm
	// begin inline asm
	nanosleep.u32 %r1000;
	// end inline asm
	// begin inline asm
	nanosleep.u32 %r1000;
	// end inline asm
	// begin inline asm
	nanosleep.u32 %r1000;
	// end inline asm
	// begin inline asm
	nanosleep.u32 %r1000;
	// end inline asm
	// begin inline asm
	nanosleep.u32 %r1000;
	// end inline asm
	// begin inline asm
	nanosleep.u32 %r1000;
	// end inline asm
	// begin inline asm
	nanosleep.u32 %r1000;
	// end inline asm
	// begin inline asm
	nanosleep.u32 %r1000;
	// end inline asm
	// begin inline asm
	nanosleep.u32 %r1000;
	// end inline asm
	// begin inline asm
	nanosleep.u32 %r1000;
	// end inline asm
	// begin inline asm
	nanosleep.u32 %r1000;
	// end inline asm
	// begin inline asm
	nanosleep.u32 %r1000;
	// end inline asm
	// begin inline asm
	nanosleep.u32 %r1000;
	// end inline asm
	// begin inline asm
	nanosleep.u32 %r1000;
	// end inline asm
	// begin inline asm
	nanosleep.u32 %r1000;
	// end inline asm
	// begin inline asm
	nanosleep.u32 %r1000;
	// end inline asm
	// begin inline asm
	nanosleep.u32 %r1000;
	// end inline asm
	// begin inline asm
	nanosleep.u32 %r1000;
	// end inline asm
	// begin inline asm
	nanosleep.u32 %r1000;
	// end inline asm
	// begin inline asm
	nanosleep.u32 %r1000;
	// end inline asm
	// begin inline asm
	nanosleep.u32 %r1000;
	// end inline asm
	// begin inline asm
	nanosleep.u32 %r1000;
	// end inline asm
	// begin inline asm
	nanosleep.u32 %r1000;
	// end inline asm
	// begin inline asm
	nanosleep.u32 %r1000;
	// end inline asm
	// begin inline asm
	nanosleep.u32 %r1000;
	// end inline asm
	// begin inline asm
	nanosleep.u32 %r1000;
	// end inline asm
	// begin inline asm
	nanosleep.u32 %r1000;
	// end inline asm
	// begin inline asm
	nanosleep.u32 %r1000;
	// end inline asm
	// begin inline asm
	nanosleep.u32 %r1000;
	// end inline asm
	// begin inline asm
	nanosleep.u32 %r1000;
	// end inline asm
	// begin inline asm
	nanosleep.u32 %r1000;
	// end inline asm
	// begin inline asm
	nanosleep.u32 %r1000;
	// end inline asm
	// begin inline asm
	nanosleep.u32 %r1000;
	// end inline asm
	// begin inline asm
	nanosleep.u32 %r1000;
	// end inline asm
	// begin inline asm
	nanosleep.u32 %r1000;
	// end inline asm
	// begin inline asm
	nanosleep.u32 %r1000;
	// end inline asm
	// begin inline asm
	nanosleep.u32 %r1000;
	// end inline asm
	// begin inline asm
	nanosleep.u32 %r1000;
	// end inline asm
	// begin inline asm
	nanosleep.u32 %r1000;
	// end inline asm
	// begin inline asm
	nanosleep.u32 %r1000;
	// end inline asm
	// begin inline asm
	nanosleep.u32 %r1000;
	// end inline asm
	// begin inline asm
	nanosleep.u32 %r1000;
	// end inline asm
	// begin inline asm
	nanosleep.u32 %r1000;
	// end inline asm
	// begin inline asm
	nanosleep.u32 %r1000;
	// end inline asm
	// begin inline asm
	nanosleep.u32 %r1000;
	// end inline asm
	// begin inline asm
	nanosleep.u32 %r1000;
	// end inline asm
	// begin inline asm
	nanosleep.u32 %r1000;
	// end inline asm
	// begin inline asm
	nanosleep.u32 %r1000;
	// end inline asm
	// begin inline asm
	nanosleep.u32 %r1000;
	// end inline asm
	// begin inline asm
	nanosleep.u32 %r1000;
	// end inline asm
	// begin inline asm
	nanosleep.u32 %r1000;
	// end inline asm
	// begin inline asm
	nanosleep.u32 %r1000;
	// end inline asm
	// begin inline asm
	nanosleep.u32 %r1000;
	// end inline asm
	// begin inline asm
	nanosleep.u32 %r1000;
	// end inline asm
	// begin inline asm
	nanosleep.u32 %r1000;
	// end inline asm
	// begin inline asm
	nanosleep.u32 %r1000;
	// end inline asm
	// begin inline asm
	nanosleep.u32 %r1000;
	// end inline asm
	// begin inline asm
	nanosleep.u32 %r1000;
	// end inline asm
	// begin inline asm
	nanosleep.u32 %r1000;
	// end inline asm
	// begin inline asm
	nanosleep.u32 %r1000;
	// end inline asm
	// begin inline asm
	nanosleep.u32 %r1000;
	// end inline asm
	// begin inline asm
	nanosleep.u32 %r1000;
	// end inline asm
	// begin inline asm
	nanosleep.u32 %r1000;
	// end inline asm
	// begin inline asm
	nanosleep.u32 %r1000;
	// end inline asm
	// begin inline asm
	nanosleep.u32 %r1000;
	// end inline asm
	// begin inline asm
	nanosleep.u32 %r1000;
	// end inline asm
	// begin inline asm
	nanosleep.u32 %r1000;
	// end inline asm
	// begin inline asm
	nanosleep.u32 %r1000;
	// end inline asm
	// begin inline asm
	nanosleep.u32 %r1000;
	// end inline asm
	// begin inline asm
	nanosleep.u32 %r1000;
	// end inline asm
	// begin inline asm
	nanosleep.u32 %r1000;
	// end inline asm
	// begin inline asm
	nanosleep.u32 %r1000;
	// end inline asm
	// begin inline asm
	nanosleep.u32 %r1000;
	// end inline asm
	// begin inline asm
	nanosleep.u32 %r1000;
	// end inline asm
	// begin inline asm
	nanosleep.u32 %r1000;
	// end inline asm
	// begin inline asm
	nanosleep.u32 %r1000;
	// end inline asm
	// begin inline asm
	nanosleep.u32 %r1000;
	// end inline asm
	// begin inline asm
	nanosleep.u32 %r1000;
	// end inline asm
	// begin inline asm
	nanosleep.u32 %r1000;
	// end inline asm
	// begin inline asm
	nanosleep.u32 %r1000;
	// end inline asm
	// begin inline asm
	nanosleep.u32 %r1000;
	// end inline asm
	// begin inline asm
	nanosleep.u32 %r1000;
	// end inline asm
	// begin inline asm
	nanosleep.u32 %r1000;
	// end inline asm
	// begin inline asm
	nanosleep.u32 %r1000;
	// end inline asm
	// begin inline asm
	nanosleep.u32 %r1000;
	// end inline asm
	// begin inline asm
	nanosleep.u32 %r1000;
	// end inline asm
	// begin inline asm
	nanosleep.u32 %r1000;
	// end inline asm
	// begin inline asm
	nanosleep.u32 %r1000;
	// end inline asm
	// begin inline asm
	nanosleep.u32 %r1000;
	// end inline asm
	// begin inline asm
	nanosleep.u32 %r1000;
	// end inline asm
	// begin inline asm
	nanosleep.u32 %r1000;
	// end inline asm
	// begin inline asm
	nanosleep.u32 %r1000;
	// end inline asm
	// begin inline asm
	nanosleep.u32 %r1000;
	// end inline asm
	// begin inline asm
	nanosleep.u32 %r1000;
	// end inline asm
	// begin inline asm
	nanosleep.u32 %r1000;
	// end inline asm
	// begin inline asm
	nanosleep.u32 %r1000;
	// end inline asm
	// begin inline asm
	nanosleep.u32 %r1000;
	// end inline asm
	// begin inline asm
	nanosleep.u32 %r1000;
	// end inline asm
	// begin inline asm
	nanosleep.u32 %r1000;
	// end inline asm
	// begin inline asm
	nanosleep.u32 %r1000;
	// end inline asm
	// begin inline asm
	nanosleep.u32 %r1000;
	// end inline asm
	// begin inline asm
	nanosleep.u32 %r1000;
	// end inline asm
	// begin inline asm
	nanosleep.u32 %r1000;
	// end inline asm
	// begin inline asm
	nanosleep.u32 %r1000;
	// end inline asm
	// begin inline asm
	nanosleep.u32 %r1000;
	// end inline asm
	// begin inline asm
	nanosleep.u32 %r1000;
	// end inline asm
	// begin inline asm
	nanosleep.u32 %r1000;
	// end inline asm
	// begin inline asm
	nanosleep.u32 %r1000;
	// end inline asm
	// begin inline asm
	nanosleep.u32 %r1000;
	// end inline asm
	// begin inline asm
	nanosleep.u32 %r1000;
	// end inline asm
	// begin inline asm
	nanosleep.u32 %r1000;
	// end inline asm
	// begin inline asm
	nanosleep.u32 %r1000;
	// end inline asm
	// begin inline asm
	nanosleep.u32 %r1000;
	// end inline asm
	// begin inline asm
	nanosleep.u32 %r1000;
	// end inline asm
	// begin inline asm
	nanosleep.u32 %r1000;
	// end inline asm
	// begin inline asm
	nanosleep.u32 %r1000;
	// end inline asm
	// begin inline asm
	nanosleep.u32 %r1000;
	// end inline asm
	// begin inline asm
	nanosleep.u32 %r1000;
	// end inline asm
	// begin inline asm
	nanosleep.u32 %r1000;
	// end inline asm
	// begin inline asm
	nanosleep.u32 %r1000;
	// end inline asm
	// begin inline asm
	nanosleep.u32 %r1000;
	// end inline asm
	// begin inline asm
	nanosleep.u32 %r1000;
	// end inline asm
	// begin inline asm
	nanosleep.u32 %r1000;
	// end inline asm
	// begin inline asm
	nanosleep.u32 %r1000;
	// end inline asm
	// begin inline asm
	nanosleep.u32 %r1000;
	// end inline asm
	// begin inline asm
	nanosleep.u32 %r1000;
	// end inline asm
	// begin inline asm
	nanosleep.u32 %r1000;
	// end inline asm
	// begin inline asm
	nanosleep.u32 %r1000;
	// end inline asm
	// begin inline asm
	nanosleep.u32 %r1000;
	// end inline asm
	// begin inline asm
	nanosleep.u32 %r1000;
	// end inline asm
	// begin inline asm
	nanosleep.u32 %r1000;
	// end inline asm
	// begin inline asm
	nanosleep.u32 %r1000;
	// end inline asm
	// begin inline asm
	nanosleep.u32 %r1000;
	// end inline asm
	// begin inline asm
	nanosleep.u32 %r1000;
	// end inline asm
	// begin inline asm
	nanosleep.u32 %r1000;
	// end inline asm
	// begin inline asm
	nanosleep.u32 %r1000;
	// end inline asm
	// begin inline asm
	nanosleep.u32 %r1000;
	// end inline asm
	// begin inline asm
	nanosleep.u32 %r1000;
	// end inline asm
	// begin inline asm
	nanosleep.u32 %r1000;
	// end inline asm
	// begin inline asm
	nanosleep.u32 %r1000;
	// end inline asm
	// begin inline asm
	nanosleep.u32 %r1000;
	// end inline asm
	// begin inline asm
	nanosleep.u32 %r1000;
	// end inline asm
	// begin inline asm
	nanosleep.u32 %r1000;
	// end inline asm
	// begin inline asm
	nanosleep.u32 %r1000;
	// end inline asm
	// begin inline asm
	nanosleep.u32 %r1000;
	// end inline asm
	// begin inline asm
	nanosleep.u32 %r1000;
	// end inline asm
	// begin inline asm
	nanosleep.u32 %r1000;
	// end inline asm
	// begin inline asm
	nanosleep.u32 %r1000;
	// end inline asm
	// begin inline asm
	nanosleep.u32 %r1000;
	// end inline asm
	// begin inline asm
	nanosleep.u32 %r1000;
	// end inline asm
	// begin inline asm
	nanosleep.u32 %r1000;
	// end inline asm
	// begin inline asm
	nanosleep.u32 %r1000;
	// end inline asm
	// begin inline asm
	nanosleep.u32 %r1000;
	// end inline asm
	// begin inline asm
	nanosleep.u32 %r1000;
	// end inline asm
	// begin inline asm
	nanosleep.u32 %r1000;
	// end inline asm
	// begin inline asm
	nanosleep.u32 %r1000;
	// end inline asm
	// begin inline asm
	nanosleep.u32 %r1000;
	// end inline asm
	// begin inline asm
	nanosleep.u32 %r1000;
	// end inline asm
	// begin inline asm
	nanosleep.u32 %r1000;
	// end inline asm
	// begin inline asm
	nanosleep.u32 %r1000;
	// end inline asm
	// begin inline asm
	nanosleep.u32 %r1000;
	// end inline asm
	// begin inline asm
	nanosleep.u32 %r1000;
	// end inline asm
	// begin inline asm
	nanosleep.u32 %r1000;
	// end inline asm
	// begin inline asm
	nanosleep.u32 %r1000;
	// end inline asm
	// begin inline asm
	nanosleep.u32 %r1000;
	// end inline asm
	// begin inline asm
	nanosleep.u32 %r1000;
	// end inline asm
	// begin inline asm
	nanosleep.u32 %r1000;
	// end inline asm
	// begin inline asm
	nanosleep.u32 %r1000;
	// end inline asm
	// begin inline asm
	nanosleep.u32 %r1000;
	// end inline asm
	// begin inline asm
	nanosleep.u32 %r1000;
	// end inline asm
	// begin inline asm
	nanosleep.u32 %r1000;
	// end inline asm
	// begin inline asm
	nanosleep.u32 %r1000;
	// end inline asm
	// begin inline asm
	nanosleep.u32 %r1000;
	// end inline asm
	// begin inline asm
	nanosleep.u32 %r1000;
	// end inline asm
	// begin inline asm
	nanosleep.u32 %r1000;
	// end inline asm
	// begin inline asm
	nanosleep.u32 %r1000;
	// end inline asm
	// begin inline asm
	nanosleep.u32 %r1000;
	// end inline asm
	// begin inline asm
	nanosleep.u32 %r1000;
	// end inline asm
	// begin inline asm
	nanosleep.u32 %r1000;
	// end inline asm
	// begin inline asm
	nanosleep.u32 %r1000;
	// end inline asm
	// begin inline asm
	nanosleep.u32 %r1000;
	// end inline asm
	// begin inline asm
	nanosleep.u32 %r1000;
	// end inline asm
	// begin inline asm
	nanosleep.u32 %r1000;
	// end inline asm
	// begin inline asm
	nanosleep.u32 %r1000;
	// end inline asm
	// begin inline asm
	nanosleep.u32 %r1000;
	// end inline asm
	// begin inline asm
	nanosleep.u32 %r1000;
	// end inline asm
	// begin inline asm
	nanosleep.u32 %r1000;
	// end inline asm
	// begin inline asm
	nanosleep.u32 %r1000;
	// end inline asm
	// begin inline asm
	nanosleep.u32 %r1000;
	// end inline asm
	// begin inline asm
	nanosleep.u32 %r1000;
	// end inline asm
	// begin inline asm
	nanosleep.u32 %r1000;
	// end inline asm
	// begin inline asm
	nanosleep.u32 %r1000;
	// end inline asm
	// begin inline asm
	nanosleep.u32 %r1000;
	// end inline asm
	// begin inline asm
	nanosleep.u32 %r1000;
	// end inline asm
	// begin inline asm
	nanosleep.u32 %r1000;
	// end inline asm
	// begin inline asm
	nanosleep.u32 %r1000;
	// end inline asm
	// begin inline asm
	nanosleep.u32 %r1000;
	// end inline asm
	// begin inline asm
	nanosleep.u32 %r1000;
	// end inline asm
	// begin inline asm
	nanosleep.u32 %r1000;
	// end inline asm
	// begin inline asm
	nanosleep.u32 %r1000;
	// end inline asm
	// begin inline asm
	nanosleep.u32 %r1000;
	// end inline asm
	// begin inline asm
	nanosleep.u32 %r1000;
	// end inline asm
	// begin inline asm
	nanosleep.u32 %r1000;
	// end inline asm
	// begin inline asm
	nanosleep.u32 %r1000;
	// end inline asm
	// begin inline asm
	nanosleep.u32 %r1000;
	// end inline asm
	// begin inline asm
	nanosleep.u32 %r1000;
	// end inline asm
	// begin inline asm
	nanosleep.u32 %r1000;
	// end inline asm
	// begin inline asm
	nanosleep.u32 %r1000;
	// end inline asm
	// begin inline asm
	nanosleep.u32 %r1000;
	// end inline asm
	// begin inline asm
	nanosleep.u32 %r1000;
	// end inline asm
	// begin inline asm
	nanosleep.u32 %r1000;
	// end inline asm
	// begin inline asm
	nanosleep.u32 %r1000;
	// end inline asm
	// begin inline asm
	nanosleep.u32 %r1000;
	// end inline asm
	// begin inline asm
	nanosleep.u32 %r1000;
	// end inline asm
	// begin inline asm
	nanosleep.u32 %r1000;
	// end inline asm
	// begin inline asm
	nanosleep.u32 %r1000;
	// end inline asm
	// begin inline asm
	nanosleep.u32 %r1000;
	// end inline asm
	// begin inline asm
	nanosleep.u32 %r1000;
	// end inline asm
	// begin inline asm
	nanosleep.u32 %r1000;
	// end inline asm
	// begin inline asm
	nanosleep.u32 %r1000;
	// end inline asm
	// begin inline asm
	nanosleep.u32 %r1000;
	// end inline asm
	// begin inline asm
	nanosleep.u32 %r1000;
	// end inline asm
	// begin inline asm
	nanosleep.u32 %r1000;
	// end inline asm
	// begin inline asm
	nanosleep.u32 %r1000;
	// end inline asm
	// begin inline asm
	nanosleep.u32 %r1000;
	// end inline asm
	// begin inline asm
	nanosleep.u32 %r1000;
	// end inline asm
	// begin inline asm
	nanosleep.u32 %r1000;
	// end inline asm
	// begin inline asm
	nanosleep.u32 %r1000;
	// end inline asm
	// begin inline asm
	nanosleep.u32 %r1000;
	// end inline asm
	// begin inline asm
	nanosleep.u32 %r1000;
	// end inline asm
	// begin inline asm
	nanosleep.u32 %r1000;
	// end inline asm
	// begin inline asm
	nanosleep.u32 %r1000;
	// end inline asm
	// begin inline asm
	nanosleep.u32 %r1000;
	// end inline asm
	// begin inline asm
	nanosleep.u32 %r1000;
	// end inline asm
	// begin inline asm
	nanosleep.u32 %r1000;
	// end inline asm
	// begin inline asm
	nanosleep.u32 %r1000;
	// end inline asm
	// begin inline asm
	nanosleep.u32 %r1000;
	// end inline asm
	// begin inline asm
	nanosleep.u32 %r1000;
	// end inline asm
	// begin inline asm
	nanosleep.u32 %r1000;
	// end inline asm
	// begin inline asm
	nanosleep.u32 %r1000;
	// end inline asm
	// begin inline asm
	nanosleep.u32 %r1000;
	// end inline asm
	// begin inline asm
	nanosleep.u32 %r1000;
	// end inline asm
	// begin inline asm
	nanosleep.u32 %r1000;
	// end inline asm
	// begin inline asm
	nanosleep.u32 %r1000;
	// end inline asm
	// begin inline asm
	nanosleep.u32 %r1000;
	// end inline asm
	// begin inline asm
	nanosleep.u32 %r1000;
	// end inline asm
	// begin inline asm
	nanosleep.u32 %r1000;
	// end inline asm
	// begin inline asm
	nanosleep.u32 %r1000;
	// end inline asm
	// begin inline asm
	nanosleep.u32 %r1000;
	// end inline asm
	// begin inline asm
	nanosleep.u32 %r1000;
	// end inline asm
	// begin inline asm
	nanosleep.u32 %r1000;
	// end inline asm
	// begin inline asm
	nanosleep.u32 %r1000;
	// end inline asm
	// begin inline asm
	nanosleep.u32 %r1000;
	// end inline asm
	// begin inline asm
	nanosleep.u32 %r1000;
	// end inline asm
	// begin inline asm
	nanosleep.u32 %r1000;
	// end inline asm
	// begin inline asm
	nanosleep.u32 %r1000;
	// end inline asm
	// begin inline asm
	nanosleep.u32 %r1000;
	// end inline asm
	// begin inline asm
	nanosleep.u32 %r1000;
	// end inline asm
	// begin inline asm
	nanosleep.u32 %r1000;
	// end inline asm
	// begin inline asm
	nanosleep.u32 %r1000;
	// end inline asm
	// begin inline asm
	nanosleep.u32 %r1000;
	// end inline asm
	// begin inline asm
	nanosleep.u32 %r1000;
	// end inline asm
	// begin inline asm
	nanosleep.u32 %r1000;
	// end inline asm
	// begin inline asm
	nanosleep.u32 %r1000;
	// end inline asm
	// begin inline asm
	nanosleep.u32 %r1000;
	// end inline asm
	// begin inline asm
	nanosleep.u32 %r1000;
	// end inline asm
	// begin inline asm
	nanosleep.u32 %r1000;
	// end inline asm
	// begin inline asm
	nanosleep.u32 %r1000;
	// end inline asm
	// begin inline asm
	nanosleep.u32 %r1000;
	// end inline asm
	// begin inline asm
	nanosleep.u32 %r1000;
	// end inline asm
	// begin inline asm
	nanosleep.u32 %r1000;
	// end inline asm
	// begin inline asm
	nanosleep.u32 %r1000;
	// end inline asm
	// begin inline asm
	nanosleep.u32 %r1000;
	// end inline asm
	// begin inline asm
	nanosleep.u32 %r1000;
	// end inline asm
	// begin inline asm
	nanosleep.u32 %r1000;
	// end inline asm
	// begin inline asm
	nanosleep.u32 %r1000;
	// end inline asm
	// begin inline asm
	nanosleep.u32 %r1000;
	// end inline asm
	// begin inline asm
	nanosleep.u32 %r1000;
	// end inline asm
	// begin inline asm
	nanosleep.u32 %r1000;
	// end inline asm
	// begin inline asm
	nanosleep.u32 %r1000;
	// end inline asm
	// begin inline asm
	nanosleep.u32 %r1000;
	// end inline asm
	// begin inline asm
	nanosleep.u32 %r1000;
	// end inline asm
	// begin inline asm
	nanosleep.u32 %r1000;
	// end inline asm
	// begin inline asm
	nanosleep.u32 %r1000;
	// end inline asm
	// begin inline asm
	nanosleep.u32 %r1000;
	// end inline asm
	// begin inline asm
	nanosleep.u32 %r1000;
	// end inline asm
	// begin inline asm
	nanosleep.u32 %r1000;
	// end inline asm
	// begin inline asm
	nanosleep.u32 %r1000;
	// end inline asm
	// begin inline asm
	nanosleep.u32 %r1000;
	// end inline asm
	// begin inline asm
	nanosleep.u32 %r1000;
	// end inline asm
	// begin inline asm
	nanosleep.u32 %r1000;
	// end inline asm
	// begin inline asm
	nanosleep.u32 %r1000;
	// end inline asm
	// begin inline asm
	nanosleep.u32 %r1000;
	// end inline asm
	// begin inline asm
	nanosleep.u32 %r1000;
	// end inline asm
	// begin inline asm
	nanosleep.u32 %r1000;
	// end inline asm
	// begin inline asm
	nanosleep.u32 %r1000;
	// end inline asm
	// begin inline asm
	nanosleep.u32 %r1000;
	// end inline asm
	// begin inline asm
	nanosleep.u32 %r1000;
	// end inline asm
	// begin inline asm
	nanosleep.u32 %r1000;
	// end inline asm
	// begin inline asm
	nanosleep.u32 %r1000;
	// end inline asm
	// begin inline asm
	nanosleep.u32 %r1000;
	// end inline asm
	// begin inline asm
	nanosleep.u32 %r1000;
	// end inline asm
	// begin inline asm
	nanosleep.u32 %r1000;
	// end inline asm
	// begin inline asm
	nanosleep.u32 %r1000;
	// end inline asm
	// begin inline asm
	nanosleep.u32 %r1000;
	// end inline asm
	// begin inline asm
	nanosleep.u32 %r1000;
	// end inline asm
	// begin inline asm
	nanosleep.u32 %r1000;
	// end inline asm
	// begin inline asm
	nanosleep.u32 %r1000;
	// end inline asm
	// begin inline asm
	nanosleep.u32 %r1000;
	// end inline asm
	// begin inline asm
	nanosleep.u32 %r1000;
	// end inline asm
	// begin inline asm
	nanosleep.u32 %r1000;
	// end inline asm
	// begin inline asm
	nanosleep.u32 %r1000;
	// end inline asm
	// begin inline asm
	nanosleep.u32 %r1000;
	// end inline asm
	// begin inline asm
	nanosleep.u32 %r1000;
	// end inline asm
	// begin inline asm
	nanosleep.u32 %r1000;
	// end inline asm
	// begin inline asm
	nanosleep.u32 %r1000;
	// end inline asm
	// begin inline asm
	nanosleep.u32 %r1000;
	// end inline asm
	// begin inline asm
	nanosleep.u32 %r1000;
	// end inline asm
	// begin inline asm
	nanosleep.u32 %r1000;
	// end inline asm
	// begin inline asm
	nanosleep.u32 %r1000;
	// end inline asm
	// begin inline asm
	nanosleep.u32 %r1000;
	// end inline asm
	// begin inline asm
	nanosleep.u32 %r1000;
	// end inline asm
	// begin inline asm
	nanosleep.u32 %r1000;
	// end inline asm
	// begin inline asm
	nanosleep.u32 %r1000;
	// end inline asm
	// begin inline asm
	nanosleep.u32 %r1000;
	// end inline asm
	// begin inline asm
	nanosleep.u32 %r1000;
	// end inline asm
	// begin inline asm
	nanosleep.u32 %r1000;
	// end inline asm
	// begin inline asm
	nanosleep.u32 %r1000;
	// end inline asm
	// begin inline asm
	nanosleep.u32 %r1000;
	// end inline asm
	// begin inline asm
	nanosleep.u32 %r1000;
	// end inline asm
	// begin inline asm
	nanosleep.u32 %r1000;
	// end inline asm
	// begin inline asm
	nanosleep.u32 %r1000;
	// end inline asm
	// begin inline asm
	nanosleep.u32 %r1000;
	// end inline asm
	// begin inline asm
	nanosleep.u32 %r1000;
	// end inline asm
	// begin inline asm
	nanosleep.u32 %r1000;
	// end inline asm
	// begin inline asm
	nanosleep.u32 %r1000;
	// end inline asm
	// begin inline asm
	nanosleep.u32 %r1000;
	// end inline asm
	// begin inline asm
	nanosleep.u32 %r1000;
	// end inline asm
	// begin inline asm
	nanosleep.u32 %r1000;
	// end inline asm
	// begin inline asm
	nanosleep.u32 %r1000;
	// end inline asm
	// begin inline asm
	nanosleep.u32 %r1000;
	// end inline asm
	// begin inline asm
	nanosleep.u32 %r1000;
	// end inline asm
	// begin inline asm
	nanosleep.u32 %r1000;
	// end inline asm
	// begin inline asm
	nanosleep.u32 %r1000;
	// end inline asm
	// begin inline asm
	nanosleep.u32 %r1000;
	// end inline asm
	// begin inline asm
	nanosleep.u32 %r1000;
	// end inline asm
	// begin inline asm
	nanosleep.u32 %r1000;
	// end inline asm
	// begin inline asm
	nanosleep.u32 %r1000;
	// end inline asm
	mov.u32 	%r1002, %tid.x;
	shl.b32 	%r1003, %r1002, 2;
	and.b32  	%r1004, %r1003, 1020;
	mov.u32 	%r1005, _ZZ6kernelE6buffer;
	add.s32 	%r1006, %r1005, %r1004;
	mov.b32 	%r1007, 1;
	st.shared.u32 	[%r1006], %r1007;
	add.s32 	%r1008, %r1003, 4;
	and.b32  	%r1009, %r1008, 1020;
	add.s32 	%r1010, %r1005, %r1009;
	ld.shared.u32 	%r1001, [%r1010];
	// begin inline asm
	nanosleep.u32 %r1001;
	// end inline asm
	ret;

}


// ===== COMPILED SASS (sm_100) =====

	.target	sm_100

	.elftype	@"ET_EXEC"


//--------------------- .note.nv.tkinfo           --------------------------
	.section	.note.nv.tkinfo,"",@"SHT_NOTE"
	.sectionflags	@"SHF_NOTE_NV_TKINFO"
	.tkinfo
        /*0018*/ 	.word	0x00000002
        /*0030*/ 	.string	""
        /*0030*/ 	.string	"ptxas"
        /*0030*/ 	.string	"Cuda compilation tools, release 13.0, V13.0.88"
        /*0030*/ 	.string	"Build cuda_13.0.r13.0/compiler.36424714_0"
        /*0030*/ 	.string	"-arch sm_100 -m 64 "



//--------------------- .note.nv.cuinfo           --------------------------
	.section	.note.nv.cuinfo,"",@"SHT_NOTE"
	.sectionflags	@"SHF_NOTE_NV_CUINFO"
        /*0018*/ 	.short	0x0002
        /*001a*/ 	.short	0x0064
        /*001c*/ 	.short	0x0082
	.zero		2


//--------------------- .nv.info                  --------------------------
	.section	.nv.info,"",@"SHT_CUDA_INFO"
	.align	4


	//----- nvinfo : EIATTR_REGCOUNT
	.align		4
        /*0000*/ 	.byte	0x04, 0x2f
        /*0002*/ 	.short	(.L_1 - .L_0)
	.align		4
.L_0:
        /*0004*/ 	.word	index@(kernel)
        /*0008*/ 	.word	0x00000006


	//----- nvinfo : EIATTR_FRAME_SIZE
	.align		4
.L_1:
        /*000c*/ 	.byte	0x04, 0x11
        /*000e*/ 	.short	(.L_3 - .L_2)
	.align		4
.L_2:
        /*0010*/ 	.word	index@(kernel)
        /*0014*/ 	.word	0x00000000


	//----- nvinfo : EIATTR_MIN_STACK_SIZE
	.align		4
.L_3:
        /*0018*/ 	.byte	0x04, 0x12
        /*001a*/ 	.short	(.L_5 - .L_4)
	.align		4
.L_4:
        /*001c*/ 	.word	index@(kernel)
        /*0020*/ 	.word	0x00000000
.L_5:


//--------------------- .nv.compat                --------------------------
	.section	.nv.compat,"",@"SHT_CUDA_COMPAT_INFO"
	.align	4
        /*0000*/ 	.byte	0x02, 0x09, 0x00, 0x00, 0x02, 0x02, 0x01, 0x00, 0x02, 0x05, 0x05, 0x00, 0x03, 0x07, 0x01, 0x01
        /*0010*/ 	.byte	0x02, 0x03, 0x00, 0x00, 0x02, 0x06, 0x01, 0x00, 0x04, 0x0b, 0x08, 0x00, 0x09, 0x00, 0x00, 0x00
        /*0020*/ 	.byte	0x00, 0x00, 0x00, 0x00


//--------------------- .nv.info.kernel           --------------------------
	.section	.nv.info.kernel,"",@"SHT_CUDA_INFO"
	.sectionflags	@""
	.align	4


	//----- nvinfo : EIATTR_CUDA_API_VERSION
	.align		4
        /*0000*/ 	.byte	0x04, 0x37
        /*0002*/ 	.short	(.L_7 - .L_6)
.L_6:
        /*0004*/ 	.word	0x00000082


	//----- nvinfo : EIATTR_SPARSE_MMA_MASK
	.align		4
.L_7:
        /*0008*/ 	.byte	0x03, 0x50
        /*000a*/ 	.short	0x0000


	//----- nvinfo : EIATTR_MAXREG_COUNT
	.align		4
        /*000c*/ 	.byte	0x03, 0x1b
        /*000e*/ 	.short	0x00ff


	//----- nvinfo : EIATTR_MERCURY_ISA_VERSION
	.align		4
        /*0010*/ 	.byte	0x03, 0x5f
        /*0012*/ 	.short	0x0101


	//----- nvinfo : EIATTR_VRC_CTA_INIT_COUNT
	.align		4
        /*0014*/ 	.byte	0x02, 0x4a
	.zero		1
	.zero		1


	//----- nvinfo : EIATTR_EXIT_INSTR_OFFSETS
	.align		4
        /*0018*/ 	.byte	0x04, 0x1c
        /*001a*/ 	.short	(.L_9 - .L_8)


	//   ....[0]....
.L_8:
        /*001c*/ 	.word	0x00003f50


	//----- nvinfo : EIATTR_SW_WAR
	.align		4
.L_9:
        /*0020*/ 	.byte	0x04, 0x36
        /*0022*/ 	.short	(.L_11 - .L_10)
.L_10:
        /*0024*/ 	.word	0x00000008
.L_11:


//--------------------- .nv.callgraph             --------------------------
	.section	.nv.callgraph,"",@"SHT_CUDA_CALLGRAPH"
	.align	4
	.sectionentsize	8
	.align		4
        /*0000*/ 	.word	0x00000000
	.align		4
        /*0004*/ 	.word	0xffffffff
	.align		4
        /*0008*/ 	.word	0x00000000
	.align		4
        /*000c*/ 	.word	0xfffffffe
	.align		4
        /*0010*/ 	.word	0x00000000
	.align		4
        /*0014*/ 	.word	0xfffffffd
	.align		4
        /*0018*/ 	.word	0x00000000
	.align		4
        /*001c*/ 	.word	0xfffffffc


//--------------------- .text.kernel              --------------------------
	.section	.text.kernel,"ax",@progbits
	.align	128
        .global         kernel
        .type           kernel,@function
        .size           kernel,(.L_x_1 - kernel)
        .other          kernel,@"STO_CUDA_ENTRY STV_DEFAULT"
kernel:
.text.kernel:
[----:B------:R-:W-:Y:S01]  /*0000*/  LDC R1, c[0x0][0x37c] ;  /* 0x0000df00ff017b82 */ /* 0x000fe20000000800 */
[----:B------:R-:W-:Y:S08]  /*0010*/  NANOSLEEP 0x1e8480 ;  /* 0x001e84800000795d */ /* 0x000ff00003800000 */
        /* <DEDUP_REMOVED lines=985> */
[----:B------:R-:W-:Y:S05]  /*3db0*/  NANOSLEEP 0x1e8480 ;  /* 0x001e84800000795d */ /* 0x000fea0003800000 */
[----:B------:R-:W0:Y:S03]  /*3dc0*/  S2R R0, SR_TID.X ;  /* 0x0000000000007919 */ /* 0x000e260000002100 */
        /* <DEDUP_REMOVED lines=13> */
[----:B------:R-:W1:Y:S01]  /*3ea0*/  S2UR UR5, SR_CgaCtaId ;  /* 0x00000000000579c3 */ /* 0x000e620000008800 */
[----:B0-----:R-:W-:Y:S01]  /*3eb0*/  IMAD.SHL.U32 R0, R0, 0x4, RZ ;  /* 0x0000000400007824 */ /* 0x001fe200078e00ff */
[----:B------:R-:W-:Y:S01]  /*3ec0*/  UMOV UR4, 0x400 ;  /* 0x0000040000047882 */ /* 0x000fe20000000000 */
[----:B------:R-:W-:-:S03]  /*3ed0*/  IMAD.MOV.U32 R3, RZ, RZ, 0x1 ;  /* 0x00000001ff037424 */ /* 0x000fc600078e00ff */
[C---:B------:R-:W-:Y:S02]  /*3ee0*/  IADD3 R2, PT, PT, R0.reuse, 0x4, RZ ;  /* 0x0000000400027810 */ /* 0x040fe40007ffe0ff */
[----:B------:R-:W-:Y:S02]  /*3ef0*/  LOP3.LUT R0, R0, 0x3fc, RZ, 0xc0, !PT ;  /* 0x000003fc00007812 */ /* 0x000fe400078ec0ff */
[----:B------:R-:W-:Y:S01]  /*3f00*/  LOP3.LUT R2, R2, 0x3fc, RZ, 0xc0, !PT ;  /* 0x000003fc02027812 */ /* 0x000fe200078ec0ff */
[----:B-1----:R-:W-:-:S09]  /*3f10*/  ULEA UR4, UR5, UR4, 0x18 ;  /* 0x0000000405047291 */ /* 0x002fd2000f8ec0ff */
[----:B------:R-:W-:Y:S04]  /*3f20*/  STS [R0+UR4], R3 ;  /* 0x0000000300007988 */ /* 0x000fe80008000804 */
[----:B------:R-:W0:Y:S02]  /*3f30*/  LDS R2, [R2+UR4] ;  /* 0x0000000402027984 */ /* 0x000e240008000800 */
[----:B0-----:R-:W-:Y:S05]  /*3f40*/  NANOSLEEP R2 ;  /* 0x000000020000735d */ /* 0x001fea0003800000 */
[----:B------:R-:W-:Y:S05]  /*3f50*/  EXIT ;  /* 0x000000000000794d */ /* 0x000fea0003800000 */
.L_x_0:
[----:B------:R-:W-:-:S00]  /*3f60*/  BRA `(.L_x_0) ;  /* 0xfffffffc00fc7947 */ /* 0x000fc0000383ffff */
[----:B------:R-:W-:-:S00]  /*3f70*/  NOP ;  /* 0x0000000000007918 */ /* 0x000fc00000000000 */
        /* <DEDUP_REMOVED lines=8> */
.L_x_1:


//--------------------- .nv.shared.kernel         --------------------------
	.section	.nv.shared.kernel,"aw",@nobits
	.sectionflags	@""
	.align	4
.nv.shared.kernel:
	.zero		2048


//--------------------- .nv.shared.reserved.0     --------------------------
	.section	.nv.shared.reserved.0,"aw",@nobits
	.weak		__nv_reservedSMEM_offset_0_alias
	.size		__nv_reservedSMEM_offset_0_alias, 0, 64
	.other		__nv_reservedSMEM_offset_0_alias,@"STO_CUDA_RESERVED_SHARED STV_DEFAULT"
__nv_reservedSMEM_offset_0_alias:
	.zero		0
	.zero		64


//--------------------- .nv.constant0.kernel      --------------------------
	.section	.nv.constant0.kernel,"a",@progbits
	.sectionflags	@""
	.align	4
.nv.constant0.kernel:
	.zero		896


//--------------------- SYMBOLS --------------------------

	.type		.nv.reservedSmem.offset0,@object
	.size		.nv.reservedSmem.offset0,0x4
	.type		.nv.reservedSmem.cap,@object
	.size		.nv.reservedSmem.cap,0x4
